//
// Generated by NVIDIA NVVM Compiler
//
// Compiler Build ID: CL-36424714
// Cuda compilation tools, release 13.0, V13.0.88
// Based on NVVM 20.0.0
//

.version 9.0
.target sm_100
.address_size 64

	// .globl	_Z12squareKernelPKfPfi

.visible .entry _Z12squareKernelPKfPfi(
	.param .u64 .ptr .align 1 _Z12squareKernelPKfPfi_param_0,
	.param .u64 .ptr .align 1 _Z12squareKernelPKfPfi_param_1,
	.param .u32 _Z12squareKernelPKfPfi_param_2
)
{
	.reg .pred 	%p<2>;
	.reg .b32 	%r<6>;
	.reg .b32 	%f<3>;
	.reg .b64 	%rd<8>;

	ld.param.u64 	%rd1, [_Z12squareKernelPKfPfi_param_0];
	ld.param.u64 	%rd2, [_Z12squareKernelPKfPfi_param_1];
	ld.param.u32 	%r2, [_Z12squareKernelPKfPfi_param_2];
	mov.u32 	%r3, %ctaid.x;
	mov.u32 	%r4, %ntid.x;
	mov.u32 	%r5, %tid.x;
	mad.lo.s32 	%r1, %r3, %r4, %r5;
	setp.ge.s32 	%p1, %r1, %r2;
	@%p1 bra 	$L__BB0_2;
	cvta.to.global.u64 	%rd3, %rd1;
	cvta.to.global.u64 	%rd4, %rd2;
	mul.wide.s32 	%rd5, %r1, 4;
	add.s64 	%rd6, %rd3, %rd5;
	ld.global.f32 	%f1, [%rd6];
	mul.f32 	%f2, %f1, %f1;
	add.s64 	%rd7, %rd4, %rd5;
	st.global.f32 	[%rd7], %f2;
$L__BB0_2:
	ret;

}
	// .globl	_Z9addKernelPKfS0_Pfi
.visible .entry _Z9addKernelPKfS0_Pfi(
	.param .u64 .ptr .align 1 _Z9addKernelPKfS0_Pfi_param_0,
	.param .u64 .ptr .align 1 _Z9addKernelPKfS0_Pfi_param_1,
	.param .u64 .ptr .align 1 _Z9addKernelPKfS0_Pfi_param_2,
	.param .u32 _Z9addKernelPKfS0_Pfi_param_3
)
{
	.reg .pred 	%p<2>;
	.reg .b32 	%r<6>;
	.reg .b32 	%f<4>;
	.reg .b64 	%rd<11>;

	ld.param.u64 	%rd1, [_Z9addKernelPKfS0_Pfi_param_0];
	ld.param.u64 	%rd2, [_Z9addKernelPKfS0_Pfi_param_1];
	ld.param.u64 	%rd3, [_Z9addKernelPKfS0_Pfi_param_2];
	ld.param.u32 	%r2, [_Z9addKernelPKfS0_Pfi_param_3];
	mov.u32 	%r3, %ctaid.x;
	mov.u32 	%r4, %ntid.x;
	mov.u32 	%r5, %tid.x;
	mad.lo.s32 	%r1, %r3, %r4, %r5;
	setp.ge.s32 	%p1, %r1, %r2;
	@%p1 bra 	$L__BB1_2;
	cvta.to.global.u64 	%rd4, %rd1;
	cvta.to.global.u64 	%rd5, %rd2;
	cvta.to.global.u64 	%rd6, %rd3;
	mul.wide.s32 	%rd7, %r1, 4;
	add.s64 	%rd8, %rd4, %rd7;
	ld.global.f32 	%f1, [%rd8];
	add.s64 	%rd9, %rd5, %rd7;
	ld.global.f32 	%f2, [%rd9];
	add.f32 	%f3, %f1, %f2;
	add.s64 	%rd10, %rd6, %rd7;
	st.global.f32 	[%rd10], %f3;
$L__BB1_2:
	ret;

}
	// .globl	_Z10sqrtKernelPKfPfi
.visible .entry _Z10sqrtKernelPKfPfi(
	.param .u64 .ptr .align 1 _Z10sqrtKernelPKfPfi_param_0,
	.param .u64 .ptr .align 1 _Z10sqrtKernelPKfPfi_param_1,
	.param .u32 _Z10sqrtKernelPKfPfi_param_2
)
{
	.reg .pred 	%p<2>;
	.reg .b32 	%r<6>;
	.reg .b32 	%f<3>;
	.reg .b64 	%rd<8>;

	ld.param.u64 	%rd1, [_Z10sqrtKernelPKfPfi_param_0];
	ld.param.u64 	%rd2, [_Z10sqrtKernelPKfPfi_param_1];
	ld.param.u32 	%r2, [_Z10sqrtKernelPKfPfi_param_2];
	mov.u32 	%r3, %ctaid.x;
	mov.u32 	%r4, %ntid.x;
	mov.u32 	%r5, %tid.x;
	mad.lo.s32 	%r1, %r3, %r4, %r5;
	setp.ge.s32 	%p1, %r1, %r2;
	@%p1 bra 	$L__BB2_2;
	cvta.to.global.u64 	%rd3, %rd1;
	cvta.to.global.u64 	%rd4, %rd2;
	mul.wide.s32 	%rd5, %r1, 4;
	add.s64 	%rd6, %rd3, %rd5;
	ld.global.f32 	%f1, [%rd6];
	sqrt.rn.f32 	%f2, %f1;
	add.s64 	%rd7, %rd4, %rd5;
	st.global.f32 	[%rd7], %f2;
$L__BB2_2:
	ret;

}


// ===== COMPILED SASS (sm_100) =====

	.target	sm_100

	.elftype	@"ET_EXEC"


//--------------------- .note.nv.tkinfo           --------------------------
	.section	.note.nv.tkinfo,"",@"SHT_NOTE"
	.sectionflags	@"SHF_NOTE_NV_TKINFO"
	.tkinfo
        /*0018*/ 	.word	0x00000002
        /*0030*/ 	.string	""
        /*0030*/ 	.string	"ptxas"
        /*0030*/ 	.string	"Cuda compilation tools, release 13.0, V13.0.88"
        /*0030*/ 	.string	"Build cuda_13.0.r13.0/compiler.36424714_0"
        /*0030*/ 	.string	"-arch sm_100 -m 64 "



//--------------------- .note.nv.cuinfo           --------------------------
	.section	.note.nv.cuinfo,"",@"SHT_NOTE"
	.sectionflags	@"SHF_NOTE_NV_CUINFO"
        /*0018*/ 	.short	0x0002
        /*001a*/ 	.short	0x0064
        /*001c*/ 	.short	0x0082
	.zero		2


//--------------------- .nv.info                  --------------------------
	.section	.nv.info,"",@"SHT_CUDA_INFO"
	.align	4


	//----- nvinfo : EIATTR_REGCOUNT
	.align		4
        /*0000*/ 	.byte	0x04, 0x2f
        /*0002*/ 	.short	(.L_1 - .L_0)
	.align		4
.L_0:
        /*0004*/ 	.word	index@(_Z12squareKernelPKfPfi)
        /*0008*/ 	.word	0x0000000a


	//----- nvinfo : EIATTR_FRAME_SIZE
	.align		4
.L_1:
        /*000c*/ 	.byte	0x04, 0x11
        /*000e*/ 	.short	(.L_3 - .L_2)
	.align		4
.L_2:
        /*0010*/ 	.word	index@(_Z12squareKernelPKfPfi)
        /*0014*/ 	.word	0x00000000


	//----- nvinfo : EIATTR_REGCOUNT
	.align		4
.L_3:
        /*0018*/ 	.byte	0x04, 0x2f
        /*001a*/ 	.short	(.L_5 - .L_4)
	.align		4
.L_4:
        /*001c*/ 	.word	index@(_Z9addKernelPKfS0_Pfi)
        /*0020*/ 	.word	0x0000000c


	//----- nvinfo : EIATTR_FRAME_SIZE
	.align		4
.L_5:
        /*0024*/ 	.byte	0x04, 0x11
        /*0026*/ 	.short	(.L_7 - .L_6)
	.align		4
.L_6:
        /*0028*/ 	.word	index@(_Z9addKernelPKfS0_Pfi)
        /*002c*/ 	.word	0x00000000


	//----- nvinfo : EIATTR_REGCOUNT
	.align		4
.L_7:
        /*0030*/ 	.byte	0x04, 0x2f
        /*0032*/ 	.short	(.L_9 - .L_8)
	.align		4
.L_8:
        /*0034*/ 	.word	index@(_Z10sqrtKernelPKfPfi)
        /*0038*/ 	.word	0x0000000c


	//----- nvinfo : EIATTR_FRAME_SIZE
	.align		4
.L_9:
        /*003c*/ 	.byte	0x04, 0x11
        /*003e*/ 	.short	(.L_11 - .L_10)
	.align		4
.L_10:
        /*0040*/ 	.word	index@($__internal_0_$__cuda_sm20_sqrt_rn_f32_slowpath)
        /*0044*/ 	.word	0x00000000


	//----- nvinfo : EIATTR_FRAME_SIZE
	.align		4
.L_11:
        /*0048*/ 	.byte	0x04, 0x11
        /*004a*/ 	.short	(.L_13 - .L_12)
	.align		4
.L_12:
        /*004c*/ 	.word	index@(_Z10sqrtKernelPKfPfi)
        /*0050*/ 	.word	0x00000000


	//----- nvinfo : EIATTR_MIN_STACK_SIZE
	.align		4
.L_13:
        /*0054*/ 	.byte	0x04, 0x12
        /*0056*/ 	.short	(.L_15 - .L_14)
	.align		4
.L_14:
        /*0058*/ 	.word	index@(_Z10sqrtKernelPKfPfi)
        /*005c*/ 	.word	0x00000000


	//----- nvinfo : EIATTR_MIN_STACK_SIZE
	.align		4
.L_15:
        /*0060*/ 	.byte	0x04, 0x12
        /*0062*/ 	.short	(.L_17 - .L_16)
	.align		4
.L_16:
        /*0064*/ 	.word	index@(_Z9addKernelPKfS0_Pfi)
        /*0068*/ 	.word	0x00000000


	//----- nvinfo : EIATTR_MIN_STACK_SIZE
	.align		4
.L_17:
        /*006c*/ 	.byte	0x04, 0x12
        /*006e*/ 	.short	(.L_19 - .L_18)
	.align		4
.L_18:
        /*0070*/ 	.word	index@(_Z12squareKernelPKfPfi)
        /*0074*/ 	.word	0x00000000
.L_19:


//--------------------- .nv.compat                --------------------------
	.section	.nv.compat,"",@"SHT_CUDA_COMPAT_INFO"
	.align	4
        /*0000*/ 	.byte	0x02, 0x09, 0x00, 0x00, 0x02, 0x02, 0x01, 0x00, 0x02, 0x05, 0x05, 0x00, 0x03, 0x07, 0x01, 0x01
        /*0010*/ 	.byte	0x02, 0x03, 0x00, 0x00, 0x02, 0x06, 0x01, 0x00, 0x04, 0x0b, 0x08, 0x00, 0x01, 0x00, 0x00, 0x00
        /*0020*/ 	.byte	0x00, 0x00, 0x00, 0x00


//--------------------- .nv.info._Z10sqrtKernelPKfPfi --------------------------
	.section	.nv.info._Z10sqrtKernelPKfPfi,"",@"SHT_CUDA_INFO"
	.sectionflags	@""
	.align	4


	//----- nvinfo : EIATTR_CUDA_API_VERSION
	.align		4
        /*0000*/ 	.byte	0x04, 0x37
        /*0002*/ 	.short	(.L_21 - .L_20)
.L_20:
        /*0004*/ 	.word	0x00000082


	//----- nvinfo : EIATTR_KPARAM_INFO
	.align		4
.L_21:
        /*0008*/ 	.byte	0x04, 0x17
        /*000a*/ 	.short	(.L_23 - .L_22)
.L_22:
        /*000c*/ 	.word	0x00000000
        /*0010*/ 	.short	0x0002
        /*0012*/ 	.short	0x0010
        /*0014*/ 	.byte	0x00, 0xf0, 0x11, 0x00


	//----- nvinfo : EIATTR_KPARAM_INFO
	.align		4
.L_23:
        /*0018*/ 	.byte	0x04, 0x17
        /*001a*/ 	.short	(.L_25 - .L_24)
.L_24:
        /*001c*/ 	.word	0x00000000
        /*0020*/ 	.short	0x0001
        /*0022*/ 	.short	0x0008
        /*0024*/ 	.byte	0x00, 0xf5, 0x21, 0x00


	//----- nvinfo : EIATTR_KPARAM_INFO
	.align		4
.L_25:
        /*0028*/ 	.byte	0x04, 0x17
        /*002a*/ 	.short	(.L_27 - .L_26)
.L_26:
        /*002c*/ 	.word	0x00000000
        /*0030*/ 	.short	0x0000
        /*0032*/ 	.short	0x0000
        /*0034*/ 	.byte	0x00, 0xf5, 0x21, 0x00


	//----- nvinfo : EIATTR_SPARSE_MMA_MASK
	.align		4
.L_27:
        /*0038*/ 	.byte	0x03, 0x50
        /*003a*/ 	.short	0x0000


	//----- nvinfo : EIATTR_MAXREG_COUNT
	.align		4
        /*003c*/ 	.byte	0x03, 0x1b
        /*003e*/ 	.short	0x00ff


	//----- nvinfo : EIATTR_MERCURY_ISA_VERSION
	.align		4
        /*0040*/ 	.byte	0x03, 0x5f
        /*0042*/ 	.short	0x0101


	//----- nvinfo : EIATTR_VRC_CTA_INIT_COUNT
	.align		4
        /*0044*/ 	.byte	0x02, 0x4a
	.zero		1
	.zero		1


	//----- nvinfo : EIATTR_EXIT_INSTR_OFFSETS
	.align		4
        /*0048*/ 	.byte	0x04, 0x1c
        /*004a*/ 	.short	(.L_29 - .L_28)


	//   ....[0]....
.L_28:
        /*004c*/ 	.word	0x00000070


	//   ....[1]....
        /*0050*/ 	.word	0x000001c0


	//----- nvinfo : EIATTR_CRS_STACK_SIZE
	.align		4
.L_29:
        /*0054*/ 	.byte	0x04, 0x1e
        /*0056*/ 	.short	(.L_31 - .L_30)
.L_30:
        /*0058*/ 	.word	0x00000000


	//----- nvinfo : EIATTR_CBANK_PARAM_SIZE
	.align		4
.L_31:
        /*005c*/ 	.byte	0x03, 0x19
        /*005e*/ 	.short	0x0014


	//----- nvinfo : EIATTR_PARAM_CBANK
	.align		4
        /*0060*/ 	.byte	0x04, 0x0a
        /*0062*/ 	.short	(.L_33 - .L_32)
	.align		4
.L_32:
        /*0064*/ 	.word	index@(.nv.constant0._Z10sqrtKernelPKfPfi)
        /*0068*/ 	.short	0x0380
        /*006a*/ 	.short	0x0014


	//----- nvinfo : EIATTR_SW_WAR
	.align		4
.L_33:
        /*006c*/ 	.byte	0x04, 0x36
        /*006e*/ 	.short	(.L_35 - .L_34)
.L_34:
        /*0070*/ 	.word	0x00000008
.L_35:


//--------------------- .nv.info._Z9addKernelPKfS0_Pfi --------------------------
	.section	.nv.info._Z9addKernelPKfS0_Pfi,"",@"SHT_CUDA_INFO"
	.sectionflags	@""
	.align	4


	//----- nvinfo : EIATTR_CUDA_API_VERSION
	.align		4
        /*0000*/ 	.byte	0x04, 0x37
        /*0002*/ 	.short	(.L_37 - .L_36)
.L_36:
        /*0004*/ 	.word	0x00000082


	//----- nvinfo : EIATTR_KPARAM_INFO
	.align		4
.L_37:
        /*0008*/ 	.byte	0x04, 0x17
        /*000a*/ 	.short	(.L_39 - .L_38)
.L_38:
        /*000c*/ 	.word	0x00000000
        /*0010*/ 	.short	0x0003
        /*0012*/ 	.short	0x0018
        /*0014*/ 	.byte	0x00, 0xf0, 0x11, 0x00


	//----- nvinfo : EIATTR_KPARAM_INFO
	.align		4
.L_39:
        /*0018*/ 	.byte	0x04, 0x17
        /*001a*/ 	.short	(.L_41 - .L_40)
.L_40:
        /*001c*/ 	.word	0x00000000
        /*0020*/ 	.short	0x0002
        /*0022*/ 	.short	0x0010
        /*0024*/ 	.byte	0x00, 0xf5, 0x21, 0x00


	//----- nvinfo : EIATTR_KPARAM_INFO
	.align		4
.L_41:
        /*0028*/ 	.byte	0x04, 0x17
        /*002a*/ 	.short	(.L_43 - .L_42)
.L_42:
        /*002c*/ 	.word	0x00000000
        /*0030*/ 	.short	0x0001
        /*0032*/ 	.short	0x0008
        /*0034*/ 	.byte	0x00, 0xf5, 0x21, 0x00


	//----- nvinfo : EIATTR_KPARAM_INFO
	.align		4
.L_43:
        /*0038*/ 	.byte	0x04, 0x17
        /*003a*/ 	.short	(.L_45 - .L_44)
.L_44:
        /*003c*/ 	.word	0x00000000
        /*0040*/ 	.short	0x0000
        /*0042*/ 	.short	0x0000
        /*0044*/ 	.byte	0x00, 0xf5, 0x21, 0x00


	//----- nvinfo : EIATTR_SPARSE_MMA_MASK
	.align		4
.L_45:
        /*0048*/ 	.byte	0x03, 0x50
        /*004a*/ 	.short	0x0000


	//----- nvinfo : EIATTR_MAXREG_COUNT
	.align		4
        /*004c*/ 	.byte	0x03, 0x1b
        /*004e*/ 	.short	0x00ff


	//----- nvinfo : EIATTR_MERCURY_ISA_VERSION
	.align		4
        /*0050*/ 	.byte	0x03, 0x5f
        /*0052*/ 	.short	0x0101


	//----- nvinfo : EIATTR_VRC_CTA_INIT_COUNT
	.align		4
        /*0054*/ 	.byte	0x02, 0x4a
	.zero		1
	.zero		1


	//----- nvinfo : EIATTR_EXIT_INSTR_OFFSETS
	.align		4
        /*0058*/ 	.byte	0x04, 0x1c
        /*005a*/ 	.short	(.L_47 - .L_46)


	//   ....[0]....
.L_46:
        /*005c*/ 	.word	0x00000070


	//   ....[1]....
        /*0060*/ 	.word	0x00000130


	//----- nvinfo : EIATTR_CBANK_PARAM_SIZE
	.align		4
.L_47:
        /*0064*/ 	.byte	0x03, 0x19
        /*0066*/ 	.short	0x001c


	//----- nvinfo : EIATTR_PARAM_CBANK
	.align		4
        /*0068*/ 	.byte	0x04, 0x0a
        /*006a*/ 	.short	(.L_49 - .L_48)
	.align		4
.L_48:
        /*006c*/ 	.word	index@(.nv.constant0._Z9addKernelPKfS0_Pfi)
        /*0070*/ 	.short	0x0380
        /*0072*/ 	.short	0x001c


	//----- nvinfo : EIATTR_SW_WAR
	.align		4
.L_49:
        /*0074*/ 	.byte	0x04, 0x36
        /*0076*/ 	.short	(.L_51 - .L_50)
.L_50:
        /*0078*/ 	.word	0x00000008
.L_51:


//--------------------- .nv.info._Z12squareKernelPKfPfi --------------------------
	.section	.nv.info._Z12squareKernelPKfPfi,"",@"SHT_CUDA_INFO"
	.sectionflags	@""
	.align	4


	//----- nvinfo : EIATTR_CUDA_API_VERSION
	.align		4
        /*0000*/ 	.byte	0x04, 0x37
        /*0002*/ 	.short	(.L_53 - .L_52)
.L_52:
        /*0004*/ 	.word	0x00000082


	//----- nvinfo : EIATTR_KPARAM_INFO
	.align		4
.L_53:
        /*0008*/ 	.byte	0x04, 0x17
        /*000a*/ 	.short	(.L_55 - .L_54)
.L_54:
        /*000c*/ 	.word	0x00000000
        /*0010*/ 	.short	0x0002
        /*0012*/ 	.short	0x0010
        /*0014*/ 	.byte	0x00, 0xf0, 0x11, 0x00


	//----- nvinfo : EIATTR_KPARAM_INFO
	.align		4
.L_55:
        /*0018*/ 	.byte	0x04, 0x17
        /*001a*/ 	.short	(.L_57 - .L_56)
.L_56:
        /*001c*/ 	.word	0x00000000
        /*0020*/ 	.short	0x0001
        /*0022*/ 	.short	0x0008
        /*0024*/ 	.byte	0x00, 0xf5, 0x21, 0x00


	//----- nvinfo : EIATTR_KPARAM_INFO
	.align		4
.L_57:
        /*0028*/ 	.byte	0x04, 0x17
        /*002a*/ 	.short	(.L_59 - .L_58)
.L_58:
        /*002c*/ 	.word	0x00000000
        /*0030*/ 	.short	0x0000
        /*0032*/ 	.short	0x0000
        /*0034*/ 	.byte	0x00, 0xf5, 0x21, 0x00


	//----- nvinfo : EIATTR_SPARSE_MMA_MASK
	.align		4
.L_59:
        /*0038*/ 	.byte	0x03, 0x50
        /*003a*/ 	.short	0x0000


	//----- nvinfo : EIATTR_MAXREG_COUNT
	.align		4
        /*003c*/ 	.byte	0x03, 0x1b
        /*003e*/ 	.short	0x00ff


	//----- nvinfo : EIATTR_MERCURY_ISA_VERSION
	.align		4
        /*0040*/ 	.byte	0x03, 0x5f
        /*0042*/ 	.short	0x0101


	//----- nvinfo : EIATTR_VRC_CTA_INIT_COUNT
	.align		4
        /*0044*/ 	.byte	0x02, 0x4a
	.zero		1
	.zero		1


	//----- nvinfo : EIATTR_EXIT_INSTR_OFFSETS
	.align		4
        /*0048*/ 	.byte	0x04, 0x1c
        /*004a*/ 	.short	(.L_61 - .L_60)


	//   ....[0]....
.L_60:
        /*004c*/ 	.word	0x00000070


	//   ....[1]....
        /*0050*/ 	.word	0x00000100


	//----- nvinfo : EIATTR_CBANK_PARAM_SIZE
	.align		4
.L_61:
        /*0054*/ 	.byte	0x03, 0x19
        /*0056*/ 	.short	0x0014


	//----- nvinfo : EIATTR_PARAM_CBANK
	.align		4
        /*0058*/ 	.byte	0x04, 0x0a
        /*005a*/ 	.short	(.L_63 - .L_62)
	.align		4
.L_62:
        /*005c*/ 	.word	index@(.nv.constant0._Z12squareKernelPKfPfi)
        /*0060*/ 	.short	0x0380
        /*0062*/ 	.short	0x0014


	//----- nvinfo : EIATTR_SW_WAR
	.align		4
.L_63:
        /*0064*/ 	.byte	0x04, 0x36
        /*0066*/ 	.short	(.L_65 - .L_64)
.L_64:
        /*0068*/ 	.word	0x00000008
.L_65:


//--------------------- .nv.callgraph             --------------------------
	.section	.nv.callgraph,"",@"SHT_CUDA_CALLGRAPH"
	.align	4
	.sectionentsize	8
	.align		4
        /*0000*/ 	.word	0x00000000
	.align		4
        /*0004*/ 	.word	0xffffffff
	.align		4
        /*0008*/ 	.word	0x00000000
	.align		4
        /*000c*/ 	.word	0xfffffffe
	.align		4
        /*0010*/ 	.word	0x00000000
	.align		4
        /*0014*/ 	.word	0xfffffffd
	.align		4
        /*0018*/ 	.word	0x00000000
	.align		4
        /*001c*/ 	.word	0xfffffffc


//--------------------- .text._Z10sqrtKernelPKfPfi --------------------------
	.section	.text._Z10sqrtKernelPKfPfi,"ax",@progbits
	.align	128
        .global         _Z10sqrtKernelPKfPfi
        .type           _Z10sqrtKernelPKfPfi,@function
        .size           _Z10sqrtKernelPKfPfi,(.L_x_7 - _Z10sqrtKernelPKfPfi)
        .other          _Z10sqrtKernelPKfPfi,@"STO_CUDA_ENTRY STV_DEFAULT"
_Z10sqrtKernelPKfPfi:
.text._Z10sqrtKernelPKfPfi:
[----:B------:R-:W-:Y:S01]  /*0000*/  LDC R1, c[0x0][0x37c] ;  /* 0x0000df00ff017b82 */ /* 0x000fe20000000800 */
[----:B------:R-:W0:Y:S07]  /*0010*/  S2R R0, SR_TID.X ;  /* 0x0000000000007919 */ /* 0x000e2e0000002100 */
[----:B------:R-:W0:Y:S01]  /*0020*/  S2UR UR4, SR_CTAID.X ;  /* 0x00000000000479c3 */ /* 0x000e220000002500 */
[----:B------:R-:W1:Y:S07]  /*0030*/  LDCU UR5, c[0x0][0x390] ;  /* 0x00007200ff0577ac */ /* 0x000e6e0008000800 */
[----:B------:R-:W0:Y:S02]  /*0040*/  LDC R5, c[0x0][0x360] ;  /* 0x0000d800ff057b82 */ /* 0x000e240000000800 */
[----:B0-----:R-:W-:-:S05]  /*0050*/  IMAD R5, R5, UR4, R0 ;  /* 0x0000000405057c24 */ /* 0x001fca000f8e0200 */
[----:B-1----:R-:W-:-:S13]  /*0060*/  ISETP.GE.AND P0, PT, R5, UR5, PT ;  /* 0x0000000505007c0c */ /* 0x002fda000bf06270 */
[----:B------:R-:W-:Y:S05]  /*0070*/  @P0 EXIT ;  /* 0x000000000000094d */ /* 0x000fea0003800000 */
[----:B------:R-:W0:Y:S01]  /*0080*/  LDC.64 R2, c[0x0][0x380] ;  /* 0x0000e000ff027b82 */ /* 0x000e220000000a00 */
[----:B------:R-:W1:Y:S01]  /*0090*/  LDCU.64 UR4, c[0x0][0x358] ;  /* 0x00006b00ff0477ac */ /* 0x000e620008000a00 */
[----:B0-----:R-:W-:-:S05]  /*00a0*/  IMAD.WIDE R2, R5, 0x4, R2 ;  /* 0x0000000405027825 */ /* 0x001fca00078e0202 */
[----:B-1----:R-:W2:Y:S01]  /*00b0*/  LDG.E R0, desc[UR4][R2.64] ;  /* 0x0000000402007981 */ /* 0x002ea2000c1e1900 */
[----:B------:R-:W-:Y:S01]  /*00c0*/  BSSY.RECONVERGENT B0, `(.L_x_0) ;  /* 0x000000c000007945 */ /* 0x000fe20003800200 */
[----:B--2---:R-:W-:Y:S01]  /*00d0*/  IADD3 R4, PT, PT, R0, -0xd000000, RZ ;  /* 0xf300000000047810 */ /* 0x004fe20007ffe0ff */
[----:B------:R0:W1:Y:S03]  /*00e0*/  MUFU.RSQ R7, R0 ;  /* 0x0000000000077308 */ /* 0x0000660000001400 */
[----:B------:R-:W-:-:S13]  /*00f0*/  ISETP.GT.U32.AND P0, PT, R4, 0x727fffff, PT ;  /* 0x727fffff0400780c */ /* 0x000fda0003f04070 */
[----:B0-----:R-:W-:Y:S05]  /*0100*/  @!P0 BRA `(.L_x_1) ;  /* 0x00000000000c8947 */ /* 0x001fea0003800000 */
[----:B------:R-:W-:-:S07]  /*0110*/  MOV R9, 0x130 ;  /* 0x0000013000097802 */ /* 0x000fce0000000f00 */
[----:B-1----:R-:W-:Y:S05]  /*0120*/  CALL.REL.NOINC `($__internal_0_$__cuda_sm20_sqrt_rn_f32_slowpath) ;  /* 0x0000000000287944 */ /* 0x002fea0003c00000 */
[----:B------:R-:W-:Y:S05]  /*0130*/  BRA `(.L_x_2) ;  /* 0x0000000000107947 */ /* 0x000fea0003800000 */
.L_x_1:
[----:B-1----:R-:W-:Y:S01]  /*0140*/  FMUL.FTZ R3, R0, R7 ;  /* 0x0000000700037220 */ /* 0x002fe20000410000 */
[----:B------:R-:W-:-:S03]  /*0150*/  FMUL.FTZ R7, R7, 0.5 ;  /* 0x3f00000007077820 */ /* 0x000fc60000410000 */
[----:B------:R-:W-:-:S04]  /*0160*/  FFMA R0, -R3, R3, R0 ;  /* 0x0000000303007223 */ /* 0x000fc80000000100 */
[----:B------:R-:W-:-:S07]  /*0170*/  FFMA R7, R0, R7, R3 ;  /* 0x0000000700077223 */ /* 0x000fce0000000003 */
.L_x_2:
[----:B------:R-:W-:Y:S05]  /*0180*/  BSYNC.RECONVERGENT B0 ;  /* 0x0000000000007941 */ /* 0x000fea0003800200 */
.L_x_0:
[----:B------:R-:W0:Y:S02]  /*0190*/  LDC.64 R2, c[0x0][0x388] ;  /* 0x0000e200ff027b82 */ /* 0x000e240000000a00 */
[----:B0-----:R-:W-:-:S05]  /*01a0*/  IMAD.WIDE R2, R5, 0x4, R2 ;  /* 0x0000000405027825 */ /* 0x001fca00078e0202 */
[----:B------:R-:W-:Y:S01]  /*01b0*/  STG.E desc[UR4][R2.64], R7 ;  /* 0x0000000702007986 */ /* 0x000fe2000c101904 */
[----:B------:R-:W-:Y:S05]  /*01c0*/  EXIT ;  /* 0x000000000000794d */ /* 0x000fea0003800000 */
        .weak           $__internal_0_$__cuda_sm20_sqrt_rn_f32_slowpath
        .type           $__internal_0_$__cuda_sm20_sqrt_rn_f32_slowpath,@function
        .size           $__internal_0_$__cuda_sm20_sqrt_rn_f32_slowpath,(.L_x_7 - $__internal_0_$__cuda_sm20_sqrt_rn_f32_slowpath)
$__internal_0_$__cuda_sm20_sqrt_rn_f32_slowpath:
[----:B------:R-:W-:-:S13]  /*01d0*/  LOP3.LUT P0, RZ, R0, 0x7fffffff, RZ, 0xc0, !PT ;  /* 0x7fffffff00ff7812 */ /* 0x000fda000780c0ff */
[----:B------:R-:W-:Y:S01]  /*01e0*/  @!P0 MOV R2, R0 ;  /* 0x0000000000028202 */ /* 0x000fe20000000f00 */
[----:B------:R-:W-:Y:S06]  /*01f0*/  @!P0 BRA `(.L_x_3) ;  /* 0x0000000000408947 */ /* 0x000fec0003800000 */
[----:B------:R-:W-:-:S13]  /*0200*/  FSETP.GEU.FTZ.AND P0, PT, R0, RZ, PT ;  /* 0x000000ff0000720b */ /* 0x000fda0003f1e000 */
[----:B------:R-:W-:Y:S01]  /*0210*/  @!P0 MOV R2, 0x7fffffff ;  /* 0x7fffffff00028802 */ /* 0x000fe20000000f00 */
[----:B------:R-:W-:Y:S06]  /*0220*/  @!P0 BRA `(.L_x_3) ;  /* 0x0000000000348947 */ /* 0x000fec0003800000 */
[----:B------:R-:W-:-:S13]  /*0230*/  FSETP.GTU.FTZ.AND P0, PT, |R0|, +INF , PT ;  /* 0x7f8000000000780b */ /* 0x000fda0003f1c200 */
[----:B------:R-:W-:Y:S01]  /*0240*/  @P0 FADD.FTZ R2, R0, 1 ;  /* 0x3f80000000020421 */ /* 0x000fe20000010000 */
[----:B------:R-:W-:Y:S06]  /*0250*/  @P0 BRA `(.L_x_3) ;  /* 0x0000000000280947 */ /* 0x000fec0003800000 */
[----:B------:R-:W-:-:S13]  /*0260*/  FSETP.NEU.FTZ.AND P0, PT, |R0|, +INF , PT ;  /* 0x7f8000000000780b */ /* 0x000fda0003f1d200 */
[----:B------:R-:W-:-:S04]  /*0270*/  @P0 FFMA R3, R0, 1.84467440737095516160e+19, RZ ;  /* 0x5f80000000030823 */ /* 0x000fc800000000ff */
[----:B------:R-:W0:Y:S02]  /*0280*/  @P0 MUFU.RSQ R2, R3 ;  /* 0x0000000300020308 */ /* 0x000e240000001400 */
[----:B0-----:R-:W-:Y:S01]  /*0290*/  @P0 FMUL.FTZ R4, R3, R2 ;  /* 0x0000000203040220 */ /* 0x001fe20000410000 */
[----:B------:R-:W-:Y:S01]  /*02a0*/  @P0 FMUL.FTZ R8, R2, 0.5 ;  /* 0x3f00000002080820 */ /* 0x000fe20000410000 */
[----:B------:R-:W-:Y:S02]  /*02b0*/  @!P0 MOV R2, R0 ;  /* 0x0000000000028202 */ /* 0x000fe40000000f00 */
[----:B------:R-:W-:-:S04]  /*02c0*/  @P0 FADD.FTZ R6, -R4, -RZ ;  /* 0x800000ff04060221 */ /* 0x000fc80000010100 */
[----:B------:R-:W-:-:S04]  /*02d0*/  @P0 FFMA R7, R4, R6, R3 ;  /* 0x0000000604070223 */ /* 0x000fc80000000003 */
[----:B------:R-:W-:-:S04]  /*02e0*/  @P0 FFMA R7, R7, R8, R4 ;  /* 0x0000000807070223 */ /* 0x000fc80000000004 */
[----:B------:R-:W-:-:S07]  /*02f0*/  @P0 FMUL.FTZ R2, R7, 2.3283064365386962891e-10 ;  /* 0x2f80000007020820 */ /* 0x000fce0000410000 */
.L_x_3:
[----:B------:R-:W-:Y:S01]  /*0300*/  HFMA2 R3, -RZ, RZ, 0, 0 ;  /* 0x00000000ff037431 */ /* 0x000fe200000001ff */
[----:B------:R-:W-:Y:S02]  /*0310*/  MOV R7, R2 ;  /* 0x0000000200077202 */ /* 0x000fe40000000f00 */
[----:B------:R-:W-:-:S04]  /*0320*/  MOV R2, R9 ;  /* 0x0000000900027202 */ /* 0x000fc80000000f00 */
[----:B------:R-:W-:Y:S05]  /*0330*/  RET.REL.NODEC R2 `(_Z10sqrtKernelPKfPfi) ;  /* 0xfffffffc02307950 */ /* 0x000fea0003c3ffff */
.L_x_4:
[----:B------:R-:W-:-:S00]  /*0340*/  BRA `(.L_x_4) ;  /* 0xfffffffc00fc7947 */ /* 0x000fc0000383ffff */
[----:B------:R-:W-:-:S00]  /*0350*/  NOP ;  /* 0x0000000000007918 */ /* 0x000fc00000000000 */
        /* <DEDUP_REMOVED lines=10> */
.L_x_7:


//--------------------- .text._Z9addKernelPKfS0_Pfi --------------------------
	.section	.text._Z9addKernelPKfS0_Pfi,"ax",@progbits
	.align	128
        .global         _Z9addKernelPKfS0_Pfi
        .type           _Z9addKernelPKfS0_Pfi,@function
        .size           _Z9addKernelPKfS0_Pfi,(.L_x_9 - _Z9addKernelPKfS0_Pfi)
        .other          _Z9addKernelPKfS0_Pfi,@"STO_CUDA_ENTRY STV_DEFAULT"
_Z9addKernelPKfS0_Pfi:
.text._Z9addKernelPKfS0_Pfi:
        /* <DEDUP_REMOVED lines=9> */
[----:B------:R-:W1:Y:S07]  /*0090*/  LDCU.64 UR4, c[0x0][0x358] ;  /* 0x00006b00ff0477ac */ /* 0x000e6e0008000a00 */
[----:B------:R-:W2:Y:S08]  /*00a0*/  LDC.64 R4, c[0x0][0x388] ;  /* 0x0000e200ff047b82 */ /* 0x000eb00000000a00 */
[----:B------:R-:W3:Y:S01]  /*00b0*/  LDC.64 R6, c[0x0][0x390] ;  /* 0x0000e400ff067b82 */ /* 0x000ee20000000a00 */
[----:B0-----:R-:W-:-:S06]  /*00c0*/  IMAD.WIDE R2, R9, 0x4, R2 ;  /* 0x0000000409027825 */ /* 0x001fcc00078e0202 */
[----:B-1----:R-:W4:Y:S01]  /*00d0*/  LDG.E R2, desc[UR4][R2.64] ;  /* 0x0000000402027981 */ /* 0x002f22000c1e1900 */
[----:B--2---:R-:W-:-:S06]  /*00e0*/  IMAD.WIDE R4, R9, 0x4, R4 ;  /* 0x0000000409047825 */ /* 0x004fcc00078e0204 */
[----:B------:R-:W4:Y:S01]  /*00f0*/  LDG.E R5, desc[UR4][R4.64] ;  /* 0x0000000404057981 */ /* 0x000f22000c1e1900 */
[----:B---3--:R-:W-:-:S04]  /*0100*/  IMAD.WIDE R6, R9, 0x4, R6 ;  /* 0x0000000409067825 */ /* 0x008fc800078e0206 */
[----:B----4-:R-:W-:-:S05]  /*0110*/  FADD R9, R2, R5 ;  /* 0x0000000502097221 */ /* 0x010fca0000000000 */
[----:B------:R-:W-:Y:S01]  /*0120*/  STG.E desc[UR4][R6.64], R9 ;  /* 0x0000000906007986 */ /* 0x000fe2000c101904 */
[----:B------:R-:W-:Y:S05]  /*0130*/  EXIT ;  /* 0x000000000000794d */ /* 0x000fea0003800000 */
.L_x_5:
        /* <DEDUP_REMOVED lines=12> */
.L_x_9:


//--------------------- .text._Z12squareKernelPKfPfi --------------------------
	.section	.text._Z12squareKernelPKfPfi,"ax",@progbits
	.align	128
        .global         _Z12squareKernelPKfPfi
        .type           _Z12squareKernelPKfPfi,@function
        .size           _Z12squareKernelPKfPfi,(.L_x_10 - _Z12squareKernelPKfPfi)
        .other          _Z12squareKernelPKfPfi,@"STO_CUDA_ENTRY STV_DEFAULT"
_Z12squareKernelPKfPfi:
.text._Z12squareKernelPKfPfi:
        /* <DEDUP_REMOVED lines=10> */
[----:B------:R-:W2:Y:S01]  /*00a0*/  LDC.64 R4, c[0x0][0x388] ;  /* 0x0000e200ff047b82 */ /* 0x000ea20000000a00 */
[----:B0-----:R-:W-:-:S06]  /*00b0*/  IMAD.WIDE R2, R7, 0x4, R2 ;  /* 0x0000000407027825 */ /* 0x001fcc00078e0202 */
[----:B-1----:R-:W3:Y:S01]  /*00c0*/  LDG.E R2, desc[UR4][R2.64] ;  /* 0x0000000402027981 */ /* 0x002ee2000c1e1900 */
[----:B--2---:R-:W-:-:S04]  /*00d0*/  IMAD.WIDE R4, R7, 0x4, R4 ;  /* 0x0000000407047825 */ /* 0x004fc800078e0204 */
[----:B---3--:R-:W-:-:S05]  /*00e0*/  FMUL R7, R2, R2 ;  /* 0x0000000202077220 */ /* 0x008fca0000400000 */
[----:B------:R-:W-:Y:S01]  /*00f0*/  STG.E desc[UR4][R4.64], R7 ;  /* 0x0000000704007986 */ /* 0x000fe2000c101904 */
[----:B------:R-:W-:Y:S05]  /*0100*/  EXIT ;  /* 0x000000000000794d */ /* 0x000fea0003800000 */
.L_x_6:
        /* <DEDUP_REMOVED lines=15> */
.L_x_10:


//--------------------- .nv.shared.reserved.0     --------------------------
	.section	.nv.shared.reserved.0,"aw",@nobits
	.weak		__nv_reservedSMEM_offset_0_alias
	.size		__nv_reservedSMEM_offset_0_alias, 0, 64
	.other		__nv_reservedSMEM_offset_0_alias,@"STO_CUDA_RESERVED_SHARED STV_DEFAULT"
__nv_reservedSMEM_offset_0_alias:
	.zero		0
	.zero		64


//--------------------- .nv.constant0._Z10sqrtKernelPKfPfi --------------------------
	.section	.nv.constant0._Z10sqrtKernelPKfPfi,"a",@progbits
	.sectionflags	@""
	.align	4
.nv.constant0._Z10sqrtKernelPKfPfi:
	.zero		916


//--------------------- .nv.constant0._Z9addKernelPKfS0_Pfi --------------------------
	.section	.nv.constant0._Z9addKernelPKfS0_Pfi,"a",@progbits
	.sectionflags	@""
	.align	4
.nv.constant0._Z9addKernelPKfS0_Pfi:
	.zero		924


//--------------------- .nv.constant0._Z12squareKernelPKfPfi --------------------------
	.section	.nv.constant0._Z12squareKernelPKfPfi,"a",@progbits
	.sectionflags	@""
	.align	4
.nv.constant0._Z12squareKernelPKfPfi:
	.zero		916


//--------------------- SYMBOLS --------------------------

	.type		.nv.reservedSmem.offset0,@object
	.size		.nv.reservedSmem.offset0,0x4
